	.headerflags	@"EF_CUDA_TEXMODE_UNIFIED EF_CUDA_64BIT_ADDRESS EF_CUDA_ACCELERATORS EF_CUDA_SM90 EF_CUDA_VIRTUAL_SM(EF_CUDA_SM90)"
	.elftype	@"ET_EXEC"


//--------------------- .nv.info                  --------------------------
	.section	.nv.info,"",@"SHT_CUDA_INFO"
	.align	4


	//----- nvinfo : EIATTR_REGCOUNT
	.align		4
        /*0000*/ 	.byte	0x04, 0x2f
        /*0002*/ 	.short	(.L_3 - .L_2)
	.align		4
.L_2:
        /*0004*/ 	.word	index@(triton_poi_fused__native_batch_norm_legit_no_training_relu_0)
        /*0008*/ 	.word	0x00000010


	//----- nvinfo : EIATTR_MIN_STACK_SIZE
	.align		4
.L_3:
        /*000c*/ 	.byte	0x04, 0x12
        /*000e*/ 	.short	(.L_5 - .L_4)
	.align		4
.L_4:
        /*0010*/ 	.word	index@(triton_poi_fused__native_batch_norm_legit_no_training_relu_0)
        /*0014*/ 	.word	0x00000000


	//----- nvinfo : EIATTR_FRAME_SIZE
	.align		4
.L_5:
        /*0018*/ 	.byte	0x04, 0x11
        /*001a*/ 	.short	(.L_7 - .L_6)
	.align		4
.L_6:
        /*001c*/ 	.word	index@(triton_poi_fused__native_batch_norm_legit_no_training_relu_0)
        /*0020*/ 	.word	0x00000000


	//----- nvinfo : EIATTR_MIN_STACK_SIZE
	.align		4
.L_7:
        /*0024*/ 	.byte	0x04, 0x12
        /*0026*/ 	.short	(.L_9 - .L_8)
	.align		4
.L_8:
        /*0028*/ 	.word	index@(triton_poi_fused__native_batch_norm_legit_no_training_relu_0)
        /*002c*/ 	.word	0x00000000
.L_9:


//--------------------- .nv.info.triton_poi_fused__native_batch_norm_legit_no_training_relu_0 --------------------------
	.section	.nv.info.triton_poi_fused__native_batch_norm_legit_no_training_relu_0,"",@"SHT_CUDA_INFO"
	.sectionflags	@""
	.align	4


	//----- nvinfo : EIATTR_CUDA_API_VERSION
	.align		4
        /*0000*/ 	.byte	0x04, 0x37
        /*0002*/ 	.short	(.L_11 - .L_10)
.L_10:
        /*0004*/ 	.word	0x0000007c


	//----- nvinfo : EIATTR_KPARAM_INFO
	.align		4
.L_11:
        /*0008*/ 	.byte	0x04, 0x17
        /*000a*/ 	.short	(.L_13 - .L_12)
.L_12:
        /*000c*/ 	.word	0x00000000
        /*0010*/ 	.short	0x0006
        /*0012*/ 	.short	0x0030
        /*0014*/ 	.byte	0x00, 0xf0, 0x11, 0x00


	//----- nvinfo : EIATTR_KPARAM_INFO
	.align		4
.L_13:
        /*0018*/ 	.byte	0x04, 0x17
        /*001a*/ 	.short	(.L_15 - .L_14)
.L_14:
        /*001c*/ 	.word	0x00000000
        /*0020*/ 	.short	0x0005
        /*0022*/ 	.short	0x0028
        /*0024*/ 	.byte	0x00, 0xf4, 0x21, 0x00


	//----- nvinfo : EIATTR_KPARAM_INFO
	.align		4
.L_15:
        /*0028*/ 	.byte	0x04, 0x17
        /*002a*/ 	.short	(.L_17 - .L_16)
.L_16:
        /*002c*/ 	.word	0x00000000
        /*0030*/ 	.short	0x0004
        /*0032*/ 	.short	0x0020
        /*0034*/ 	.byte	0x00, 0xf4, 0x21, 0x00


	//----- nvinfo : EIATTR_KPARAM_INFO
	.align		4
.L_17:
        /*0038*/ 	.byte	0x04, 0x17
        /*003a*/ 	.short	(.L_19 - .L_18)
.L_18:
        /*003c*/ 	.word	0x00000000
        /*0040*/ 	.short	0x0003
        /*0042*/ 	.short	0x0018
        /*0044*/ 	.byte	0x00, 0xf4, 0x21, 0x00


	//----- nvinfo : EIATTR_KPARAM_INFO
	.align		4
.L_19:
        /*0048*/ 	.byte	0x04, 0x17
        /*004a*/ 	.short	(.L_21 - .L_20)
.L_20:
        /*004c*/ 	.word	0x00000000
        /*0050*/ 	.short	0x0002
        /*0052*/ 	.short	0x0010
        /*0054*/ 	.byte	0x00, 0xf4, 0x21, 0x00


	//----- nvinfo : EIATTR_KPARAM_INFO
	.align		4
.L_21:
        /*0058*/ 	.byte	0x04, 0x17
        /*005a*/ 	.short	(.L_23 - .L_22)
.L_22:
        /*005c*/ 	.word	0x00000000
        /*0060*/ 	.short	0x0001
        /*0062*/ 	.short	0x0008
        /*0064*/ 	.byte	0x00, 0xf4, 0x21, 0x00


	//----- nvinfo : EIATTR_KPARAM_INFO
	.align		4
.L_23:
        /*0068*/ 	.byte	0x04, 0x17
        /*006a*/ 	.short	(.L_25 - .L_24)
.L_24:
        /*006c*/ 	.word	0x00000000
        /*0070*/ 	.short	0x0000
        /*0072*/ 	.short	0x0000
        /*0074*/ 	.byte	0x00, 0xf4, 0x21, 0x00


	//----- nvinfo : EIATTR_SPARSE_MMA_MASK
	.align		4
.L_25:
        /*0078*/ 	.byte	0x03, 0x50
        /*007a*/ 	.short	0x0000


	//----- nvinfo : EIATTR_MAXREG_COUNT
	.align		4
        /*007c*/ 	.byte	0x03, 0x1b
        /*007e*/ 	.short	0x00ff


	//----- nvinfo : EIATTR_EXIT_INSTR_OFFSETS
	.align		4
        /*0080*/ 	.byte	0x04, 0x1c
        /*0082*/ 	.short	(.L_27 - .L_26)


	//   ....[0]....
.L_26:
        /*0084*/ 	.word	0x00000350


	//----- nvinfo : EIATTR_REQNTID
	.align		4
.L_27:
        /*0088*/ 	.byte	0x04, 0x10
        /*008a*/ 	.short	(.L_29 - .L_28)
.L_28:
        /*008c*/ 	.word	0x00000080
        /*0090*/ 	.word	0x00000001
        /*0094*/ 	.word	0x00000001


	//----- nvinfo : EIATTR_CBANK_PARAM_SIZE
	.align		4
.L_29:
        /*0098*/ 	.byte	0x03, 0x19
        /*009a*/ 	.short	0x0034


	//----- nvinfo : EIATTR_PARAM_CBANK
	.align		4
        /*009c*/ 	.byte	0x04, 0x0a
        /*009e*/ 	.short	(.L_31 - .L_30)
	.align		4
.L_30:
        /*00a0*/ 	.word	index@(.nv.constant0.triton_poi_fused__native_batch_norm_legit_no_training_relu_0)
        /*00a4*/ 	.short	0x0210
        /*00a6*/ 	.short	0x0034


	//----- nvinfo : EIATTR_SW_WAR
	.align		4
.L_31:
        /*00a8*/ 	.byte	0x04, 0x36
        /*00aa*/ 	.short	(.L_33 - .L_32)
.L_32:
        /*00ac*/ 	.word	0x00000008
.L_33:


//--------------------- .nv.callgraph             --------------------------
	.section	.nv.callgraph,"",@"SHT_CUDA_CALLGRAPH"
	.align	4
	.sectionentsize	8
	.align		4
        /*0000*/ 	.word	0x00000000
	.align		4
        /*0004*/ 	.word	0xffffffff
	.align		4
        /*0008*/ 	.word	0x00000000
	.align		4
        /*000c*/ 	.word	0xfffffffe
	.align		4
        /*0010*/ 	.word	0x00000000
	.align		4
        /*0014*/ 	.word	0xfffffffd
	.align		4
        /*0018*/ 	.word	0x00000000
	.align		4
        /*001c*/ 	.word	0xfffffffc


//--------------------- .nv.constant4             --------------------------
	.section	.nv.constant4,"a",@progbits
	.align	8
	.align		8
.nv.constant4:
        /*0000*/ 	.dword	_$_str
	.align		8
        /*0008*/ 	.dword	_$_str_$_2


//--------------------- .text.triton_poi_fused__native_batch_norm_legit_no_training_relu_0 --------------------------
	.section	.text.triton_poi_fused__native_batch_norm_legit_no_training_relu_0,"ax",@progbits
	.align	128
        .global         triton_poi_fused__native_batch_norm_legit_no_training_relu_0
        .type           triton_poi_fused__native_batch_norm_legit_no_training_relu_0,@function
        .size           triton_poi_fused__native_batch_norm_legit_no_training_relu_0,(.L_x_1 - triton_poi_fused__native_batch_norm_legit_no_training_relu_0)
        .other          triton_poi_fused__native_batch_norm_legit_no_training_relu_0,@"STO_CUDA_ENTRY STV_DEFAULT"
triton_poi_fused__native_batch_norm_legit_no_training_relu_0:
.text.triton_poi_fused__native_batch_norm_legit_no_training_relu_0:
[----:B------:R-:W-:Y:S01]  /*0000*/  LDC R1, c[0x0][0x28] ;  /* 0x00000a00ff017b82 */ /* 0x000fe20000000800 */
[----:B------:R-:W1:Y:S07]  /*0010*/  S2R R0, SR_TID.X ;  /* 0x0000000000007919 */ /* 0x000e6e0000002100 */
[----:B------:R-:W2:Y:S01]  /*0020*/  LDC.64 R6, c[0x0][0x220] ;  /* 0x00008800ff067b82 */ /* 0x000ea20000000a00 */
[----:B------:R-:W-:Y:S01]  /*0030*/  ULDC.64 UR4, c[0x0][0x208] ;  /* 0x0000820000047ab9 */ /* 0x000fe20000000a00 */
[----:B------:R-:W3:Y:S06]  /*0040*/  S2R R5, SR_CTAID.X ;  /* 0x0000000000057919 */ /* 0x000eec0000002500 */
[----:B------:R-:W4:Y:S08]  /*0050*/  LDC.64 R8, c[0x0][0x228] ;  /* 0x00008a00ff087b82 */ /* 0x000f300000000a00 */
[----:B------:R-:W5:Y:S01]  /*0060*/  LDC.64 R10, c[0x0][0x230] ;  /* 0x00008c00ff0a7b82 */ /* 0x000f620000000a00 */
[----:B-1----:R-:W-:-:S02]  /*0070*/  SHF.L.U32 R0, R0, 0x1, RZ ;  /* 0x0000000100007819 */ /* 0x002fc400000006ff */
[----:B---3--:R-:W-:Y:S02]  /*0080*/  SHF.R.S32.HI R3, RZ, 0x17, R5 ;  /* 0x00000017ff037819 */ /* 0x008fe40000011405 */
[----:B------:R-:W-:Y:S02]  /*0090*/  LOP3.LUT R0, R0, 0xfe, RZ, 0xc0, !PT ;  /* 0x000000fe00007812 */ /* 0x000fe400078ec0ff */
[----:B------:R-:W-:Y:S02]  /*00a0*/  SGXT R3, R3, 0x1 ;  /* 0x000000010303781a */ /* 0x000fe40000000200 */
[----:B------:R-:W-:Y:S02]  /*00b0*/  LEA R0, R5, R0, 0x8 ;  /* 0x0000000005007211 */ /* 0x000fe400078e40ff */
[----:B------:R-:W1:Y:S02]  /*00c0*/  LDC.64 R4, c[0x0][0x218] ;  /* 0x00008600ff047b82 */ /* 0x000e640000000a00 */
[----:B------:R-:W-:-:S04]  /*00d0*/  LEA.HI R3, R3, R0, RZ, 0xc ;  /* 0x0000000003037211 */ /* 0x000fc800078f60ff */
[----:B------:R-:W-:-:S05]  /*00e0*/  SHF.R.S32.HI R3, RZ, 0xc, R3 ;  /* 0x0000000cff037819 */ /* 0x000fca0000011403 */
[----:B------:R-:W-:-:S05]  /*00f0*/  IMAD.HI R2, R3, 0x55555556, RZ ;  /* 0x5555555603027827 */ /* 0x000fca00078e02ff */
[----:B------:R-:W-:-:S05]  /*0100*/  LEA.HI R2, R2, R2, RZ, 0x1 ;  /* 0x0000000202027211 */ /* 0x000fca00078f08ff */
[----:B------:R-:W-:Y:S02]  /*0110*/  IMAD R13, R2, -0x3, R3 ;  /* 0xfffffffd020d7824 */ /* 0x000fe400078e0203 */
[----:B------:R-:W3:Y:S02]  /*0120*/  LDC.64 R2, c[0x0][0x210] ;  /* 0x00008400ff027b82 */ /* 0x000ee40000000a00 */
[----:B--2---:R-:W-:-:S06]  /*0130*/  IMAD.WIDE R6, R13, 0x4, R6 ;  /* 0x000000040d067825 */ /* 0x004fcc00078e0206 */
[----:B------:R-:W2:Y:S01]  /*0140*/  LDG.E.EL R6, desc[UR4][R6.64] ;  /* 0x0000000406067981 */ /* 0x000ea2000c2e1900 */
[----:B-1----:R-:W-:-:S05]  /*0150*/  IMAD.WIDE R4, R13, 0x4, R4 ;  /* 0x000000040d047825 */ /* 0x002fca00078e0204 */
[----:B------:R1:W2:Y:S01]  /*0160*/  LDG.E.EL R12, desc[UR4][R4.64] ;  /* 0x00000004040c7981 */ /* 0x0002a2000c2e1900 */
[----:B---3--:R-:W-:Y:S01]  /*0170*/  IMAD.WIDE R2, R0, 0x4, R2 ;  /* 0x0000000400027825 */ /* 0x008fe200078e0202 */
[----:B-1----:R-:W1:Y:S05]  /*0180*/  LDC.64 R4, c[0x0][0x238] ;  /* 0x00008e00ff047b82 */ /* 0x002e6a0000000a00 */
[----:B------:R-:W3:Y:S01]  /*0190*/  LDG.E.64 R2, desc[UR4][R2.64] ;  /* 0x0000000402027981 */ /* 0x000ee2000c1e1b00 */
[----:B----4-:R-:W-:-:S04]  /*01a0*/  IMAD.WIDE R8, R13, 0x4, R8 ;  /* 0x000000040d087825 */ /* 0x010fc800078e0208 */
[----:B-----5:R-:W-:Y:S02]  /*01b0*/  IMAD.WIDE R10, R13, 0x4, R10 ;  /* 0x000000040d0a7825 */ /* 0x020fe400078e020a */
[----:B------:R-:W4:Y:S04]  /*01c0*/  LDG.E.EL R8, desc[UR4][R8.64] ;  /* 0x0000000408087981 */ /* 0x000f28000c2e1900 */
[----:B------:R5:W4:Y:S01]  /*01d0*/  LDG.E.EL R11, desc[UR4][R10.64] ;  /* 0x000000040a0b7981 */ /* 0x000b22000c2e1900 */
[----:B------:R-:W-:Y:S01]  /*01e0*/  HFMA2.MMA R13, -RZ, RZ, 1.625, 0 ;  /* 0x3e800000ff0d7435 */ /* 0x000fe200000001ff */
[----:B-1----:R-:W-:-:S04]  /*01f0*/  IMAD.WIDE R4, R0, 0x4, R4 ;  /* 0x0000000400047825 */ /* 0x002fc800078e0204 */
[----:B--2---:R-:W-:-:S04]  /*0200*/  FADD R6, R6, 9.9999997473787516356e-06 ;  /* 0x3727c5ac06067421 */ /* 0x004fc80000000000 */
[----:B------:R-:W1:Y:S02]  /*0210*/  MUFU.SQRT R7, R6 ;  /* 0x0000000600077308 */ /* 0x000e640000002000 */
[C---:B-1----:R-:W-:Y:S02]  /*0220*/  FSETP.GT.AND P2, PT, R7.reuse, 8.50705917302346158658e+37, PT ;  /* 0x7e8000000700780b */ /* 0x042fe40003f44000 */
[----:B------:R-:W-:-:S11]  /*0230*/  FSETP.GEU.AND P0, PT, R7, 1.175494350822287508e-38, PT ;  /* 0x008000000700780b */ /* 0x000fd60003f0e000 */
[----:B------:R-:W-:-:S04]  /*0240*/  @P2 FMUL R7, R7, 0.25 ;  /* 0x3e80000007072820 */ /* 0x000fc80000400000 */
[----:B------:R-:W-:-:S06]  /*0250*/  @!P0 FMUL R7, R7, 16777216 ;  /* 0x4b80000007078820 */ /* 0x000fcc0000400000 */
[----:B------:R-:W1:Y:S01]  /*0260*/  MUFU.RCP R7, R7 ;  /* 0x0000000700077308 */ /* 0x000e620000001000 */
[C---:B---3--:R-:W-:Y:S02]  /*0270*/  FSETP.GEU.AND P1, PT, R2.reuse, RZ, PT ;  /* 0x000000ff0200720b */ /* 0x048fe40003f2e000 */
[----:B0----5:R-:W-:Y:S02]  /*0280*/  FSEL R10, R13, 1, P2 ;  /* 0x3f8000000d0a7808 */ /* 0x021fe40001000000 */
[C---:B------:R-:W-:Y:S02]  /*0290*/  FSETP.GEU.AND P2, PT, R3.reuse, RZ, PT ;  /* 0x000000ff0300720b */ /* 0x040fe40003f4e000 */
[----:B------:R-:W-:Y:S01]  /*02a0*/  FSEL R9, R2, RZ, P1 ;  /* 0x000000ff02097208 */ /* 0x000fe20000800000 */
[----:B------:R-:W-:Y:S01]  /*02b0*/  @!P0 FMUL R10, R10, 16777216 ;  /* 0x4b8000000a0a8820 */ /* 0x000fe20000400000 */
[----:B------:R-:W-:-:S03]  /*02c0*/  FSEL R3, R3, RZ, P2 ;  /* 0x000000ff03037208 */ /* 0x000fc60001000000 */
[C---:B------:R-:W-:Y:S02]  /*02d0*/  FADD R9, -R12.reuse, R9 ;  /* 0x000000090c097221 */ /* 0x040fe40000000100 */
[----:B------:R-:W-:Y:S01]  /*02e0*/  FADD R3, -R12, R3 ;  /* 0x000000030c037221 */ /* 0x000fe20000000100 */
[----:B-1----:R-:W-:-:S04]  /*02f0*/  FMUL R10, R7, R10 ;  /* 0x0000000a070a7220 */ /* 0x002fc80000400000 */
[-C--:B------:R-:W-:Y:S01]  /*0300*/  FMUL R9, R9, R10.reuse ;  /* 0x0000000a09097220 */ /* 0x080fe20000400000 */
[----:B------:R-:W-:-:S03]  /*0310*/  FMUL R10, R3, R10 ;  /* 0x0000000a030a7220 */ /* 0x000fc60000400000 */
[C-C-:B----4-:R-:W-:Y:S01]  /*0320*/  FFMA R2, R8.reuse, R9, R11.reuse ;  /* 0x0000000908027223 */ /* 0x150fe2000000000b */
[----:B------:R-:W-:-:S05]  /*0330*/  FFMA R3, R8, R10, R11 ;  /* 0x0000000a08037223 */ /* 0x000fca000000000b */
[----:B------:R-:W-:Y:S01]  /*0340*/  STG.E.64 desc[UR4][R4.64], R2 ;  /* 0x0000000204007986 */ /* 0x000fe2000c101b04 */
[----:B------:R-:W-:Y:S05]  /*0350*/  EXIT ;  /* 0x000000000000794d */ /* 0x000fea0003800000 */
.L_x_0:
[----:B------:R-:W-:-:S00]  /*0360*/  BRA `(.L_x_0) ;  /* 0xfffffffc00fc7947 */ /* 0x000fc0000383ffff */
[----:B------:R-:W-:-:S00]  /*0370*/  NOP ;  /* 0x0000000000007918 */ /* 0x000fc00000000000 */
        /* <DEDUP_REMOVED lines=8> */
.L_x_1:


//--------------------- .nv.global.init           --------------------------
	.section	.nv.global.init,"aw",@progbits
.nv.global.init:
	.type		_$_str,@object
	.size		_$_str,(_$_str_$_2 - _$_str)
_$_str:
        /*0000*/ 	.byte	0x5f, 0x5f, 0x43, 0x55, 0x44, 0x41, 0x5f, 0x46, 0x54, 0x5a, 0x00
	.type		_$_str_$_2,@object
	.size		_$_str_$_2,(.L_1 - _$_str_$_2)
_$_str_$_2:
        /*000b*/ 	.byte	0x5f, 0x5f, 0x43, 0x55, 0x44, 0x41, 0x5f, 0x50, 0x52, 0x45, 0x43, 0x5f, 0x53, 0x51, 0x52, 0x54
        /*001b*/ 	.byte	0x00
.L_1:


//--------------------- .nv.constant0.triton_poi_fused__native_batch_norm_legit_no_training_relu_0 --------------------------
	.section	.nv.constant0.triton_poi_fused__native_batch_norm_legit_no_training_relu_0,"a",@progbits
	.sectionflags	@""
	.align	4
.nv.constant0.triton_poi_fused__native_batch_norm_legit_no_training_relu_0:
	.zero		580
